//
// Generated by NVIDIA NVVM Compiler
//
// Compiler Build ID: CL-36424714
// Cuda compilation tools, release 13.0, V13.0.88
// Based on NVVM 20.0.0
//

.version 9.0
.target sm_100
.address_size 64

	// .globl	_Z6reducePiS_i
// _ZZ14blockReduceSumiE6shared has been demoted

.visible .entry _Z6reducePiS_i(
	.param .u64 .ptr .align 1 _Z6reducePiS_i_param_0,
	.param .u64 .ptr .align 1 _Z6reducePiS_i_param_1,
	.param .u32 _Z6reducePiS_i_param_2
)
{
	.reg .pred 	%p<17>;
	.reg .b32 	%r<51>;
	.reg .b64 	%rd<9>;
	// demoted variable
	.shared .align 4 .b8 _ZZ14blockReduceSumiE6shared[128];
	ld.param.u64 	%rd2, [_Z6reducePiS_i_param_0];
	ld.param.u64 	%rd3, [_Z6reducePiS_i_param_1];
	ld.param.u32 	%r16, [_Z6reducePiS_i_param_2];
	mov.u32 	%r1, %ctaid.x;
	mov.u32 	%r2, %ntid.x;
	mov.u32 	%r3, %tid.x;
	mad.lo.s32 	%r47, %r1, %r2, %r3;
	setp.ge.s32 	%p1, %r47, %r16;
	mov.b32 	%r49, 0;
	@%p1 bra 	$L__BB0_3;
	mov.u32 	%r19, %nctaid.x;
	mul.lo.s32 	%r5, %r2, %r19;
	cvta.to.global.u64 	%rd1, %rd2;
	mov.b32 	%r49, 0;
$L__BB0_2:
	mul.wide.s32 	%rd4, %r47, 4;
	add.s64 	%rd5, %rd1, %rd4;
	ld.global.u32 	%r20, [%rd5];
	add.s32 	%r49, %r20, %r49;
	add.s32 	%r47, %r47, %r5;
	setp.lt.s32 	%p2, %r47, %r16;
	@%p2 bra 	$L__BB0_2;
$L__BB0_3:
	and.b32  	%r11, %r3, 31;
	shfl.sync.down.b32	%r21|%p3, %r49, 16, 31, -1;
	add.s32 	%r22, %r21, %r49;
	shfl.sync.down.b32	%r23|%p4, %r22, 8, 31, -1;
	add.s32 	%r24, %r23, %r22;
	shfl.sync.down.b32	%r25|%p5, %r24, 4, 31, -1;
	add.s32 	%r26, %r25, %r24;
	shfl.sync.down.b32	%r27|%p6, %r26, 2, 31, -1;
	add.s32 	%r28, %r27, %r26;
	shfl.sync.down.b32	%r29|%p7, %r28, 1, 31, -1;
	add.s32 	%r12, %r29, %r28;
	setp.ne.s32 	%p8, %r11, 0;
	@%p8 bra 	$L__BB0_5;
	shr.u32 	%r30, %r3, 3;
	mov.u32 	%r31, _ZZ14blockReduceSumiE6shared;
	add.s32 	%r32, %r31, %r30;
	st.shared.u32 	[%r32], %r12;
$L__BB0_5:
	bar.sync 	0;
	shr.u32 	%r34, %r2, 5;
	setp.ge.u32 	%p9, %r3, %r34;
	mov.b32 	%r50, 0;
	@%p9 bra 	$L__BB0_7;
	shl.b32 	%r35, %r11, 2;
	mov.u32 	%r36, _ZZ14blockReduceSumiE6shared;
	add.s32 	%r37, %r36, %r35;
	ld.shared.u32 	%r50, [%r37];
$L__BB0_7:
	setp.gt.u32 	%p10, %r3, 31;
	@%p10 bra 	$L__BB0_10;
	shfl.sync.down.b32	%r38|%p11, %r50, 16, 31, -1;
	add.s32 	%r39, %r38, %r50;
	shfl.sync.down.b32	%r40|%p12, %r39, 8, 31, -1;
	add.s32 	%r41, %r40, %r39;
	shfl.sync.down.b32	%r42|%p13, %r41, 4, 31, -1;
	add.s32 	%r43, %r42, %r41;
	shfl.sync.down.b32	%r44|%p14, %r43, 2, 31, -1;
	add.s32 	%r45, %r44, %r43;
	shfl.sync.down.b32	%r46|%p15, %r45, 1, 31, -1;
	add.s32 	%r15, %r46, %r45;
	setp.ne.s32 	%p16, %r3, 0;
	@%p16 bra 	$L__BB0_10;
	cvta.to.global.u64 	%rd6, %rd3;
	mul.wide.u32 	%rd7, %r1, 4;
	add.s64 	%rd8, %rd6, %rd7;
	st.global.u32 	[%rd8], %r15;
$L__BB0_10:
	ret;

}


// ===== COMPILED SASS (sm_100) =====

	.target	sm_100

	.elftype	@"ET_EXEC"


//--------------------- .note.nv.tkinfo           --------------------------
	.section	.note.nv.tkinfo,"",@"SHT_NOTE"
	.sectionflags	@"SHF_NOTE_NV_TKINFO"
	.tkinfo
        /*0018*/ 	.word	0x00000002
        /*0030*/ 	.string	""
        /*0030*/ 	.string	"ptxas"
        /*0030*/ 	.string	"Cuda compilation tools, release 13.0, V13.0.88"
        /*0030*/ 	.string	"Build cuda_13.0.r13.0/compiler.36424714_0"
        /*0030*/ 	.string	"-arch sm_100 -m 64 "



//--------------------- .note.nv.cuinfo           --------------------------
	.section	.note.nv.cuinfo,"",@"SHT_NOTE"
	.sectionflags	@"SHF_NOTE_NV_CUINFO"
        /*0018*/ 	.short	0x0002
        /*001a*/ 	.short	0x0064
        /*001c*/ 	.short	0x0082
	.zero		2


//--------------------- .nv.info                  --------------------------
	.section	.nv.info,"",@"SHT_CUDA_INFO"
	.align	4


	//----- nvinfo : EIATTR_REGCOUNT
	.align		4
        /*0000*/ 	.byte	0x04, 0x2f
        /*0002*/ 	.short	(.L_1 - .L_0)
	.align		4
.L_0:
        /*0004*/ 	.word	index@(_Z6reducePiS_i)
        /*0008*/ 	.word	0x0000000e


	//----- nvinfo : EIATTR_FRAME_SIZE
	.align		4
.L_1:
        /*000c*/ 	.byte	0x04, 0x11
        /*000e*/ 	.short	(.L_3 - .L_2)
	.align		4
.L_2:
        /*0010*/ 	.word	index@(_Z6reducePiS_i)
        /*0014*/ 	.word	0x00000000


	//----- nvinfo : EIATTR_MIN_STACK_SIZE
	.align		4
.L_3:
        /*0018*/ 	.byte	0x04, 0x12
        /*001a*/ 	.short	(.L_5 - .L_4)
	.align		4
.L_4:
        /*001c*/ 	.word	index@(_Z6reducePiS_i)
        /*0020*/ 	.word	0x00000000
.L_5:


//--------------------- .nv.compat                --------------------------
	.section	.nv.compat,"",@"SHT_CUDA_COMPAT_INFO"
	.align	4
        /*0000*/ 	.byte	0x02, 0x09, 0x00, 0x00, 0x02, 0x02, 0x01, 0x00, 0x02, 0x05, 0x05, 0x00, 0x03, 0x07, 0x01, 0x01
        /*0010*/ 	.byte	0x02, 0x03, 0x00, 0x00, 0x02, 0x06, 0x01, 0x00, 0x04, 0x0b, 0x08, 0x00, 0x09, 0x00, 0x00, 0x00
        /*0020*/ 	.byte	0x00, 0x00, 0x00, 0x00


//--------------------- .nv.info._Z6reducePiS_i   --------------------------
	.section	.nv.info._Z6reducePiS_i,"",@"SHT_CUDA_INFO"
	.sectionflags	@""
	.align	4


	//----- nvinfo : EIATTR_CUDA_API_VERSION
	.align		4
        /*0000*/ 	.byte	0x04, 0x37
        /*0002*/ 	.short	(.L_7 - .L_6)
.L_6:
        /*0004*/ 	.word	0x00000082


	//----- nvinfo : EIATTR_KPARAM_INFO
	.align		4
.L_7:
        /*0008*/ 	.byte	0x04, 0x17
        /*000a*/ 	.short	(.L_9 - .L_8)
.L_8:
        /*000c*/ 	.word	0x00000000
        /*0010*/ 	.short	0x0002
        /*0012*/ 	.short	0x0010
        /*0014*/ 	.byte	0x00, 0xf0, 0x11, 0x00


	//----- nvinfo : EIATTR_KPARAM_INFO
	.align		4
.L_9:
        /*0018*/ 	.byte	0x04, 0x17
        /*001a*/ 	.short	(.L_11 - .L_10)
.L_10:
        /*001c*/ 	.word	0x00000000
        /*0020*/ 	.short	0x0001
        /*0022*/ 	.short	0x0008
        /*0024*/ 	.byte	0x00, 0xf5, 0x21, 0x00


	//----- nvinfo : EIATTR_KPARAM_INFO
	.align		4
.L_11:
        /*0028*/ 	.byte	0x04, 0x17
        /*002a*/ 	.short	(.L_13 - .L_12)
.L_12:
        /*002c*/ 	.word	0x00000000
        /*0030*/ 	.short	0x0000
        /*0032*/ 	.short	0x0000
        /*0034*/ 	.byte	0x00, 0xf5, 0x21, 0x00


	//----- nvinfo : EIATTR_SPARSE_MMA_MASK
	.align		4
.L_13:
        /*0038*/ 	.byte	0x03, 0x50
        /*003a*/ 	.short	0x0000


	//----- nvinfo : EIATTR_MAXREG_COUNT
	.align		4
        /*003c*/ 	.byte	0x03, 0x1b
        /*003e*/ 	.short	0x00ff


	//----- nvinfo : EIATTR_NUM_BARRIERS
	.align		4
        /*0040*/ 	.byte	0x02, 0x4c
        /*0042*/ 	.byte	0x01
	.zero		1


	//----- nvinfo : EIATTR_MERCURY_ISA_VERSION
	.align		4
        /*0044*/ 	.byte	0x03, 0x5f
        /*0046*/ 	.short	0x0101


	//----- nvinfo : EIATTR_COOP_GROUP_MASK_REGIDS
	.align		4
        /*0048*/ 	.byte	0x04, 0x29
        /*004a*/ 	.short	(.L_15 - .L_14)


	//   ....[0]....
.L_14:
        /*004c*/ 	.word	0xffffffff


	//   ....[1]....
        /*0050*/ 	.word	0xffffffff


	//   ....[2]....
        /*0054*/ 	.word	0xffffffff


	//   ....[3]....
        /*0058*/ 	.word	0xffffffff


	//   ....[4]....
        /*005c*/ 	.word	0xffffffff


	//   ....[5]....
        /*0060*/ 	.word	0xffffffff


	//   ....[6]....
        /*0064*/ 	.word	0xffffffff


	//   ....[7]....
        /*0068*/ 	.word	0xffffffff


	//   ....[8]....
        /*006c*/ 	.word	0xffffffff


	//   ....[9]....
        /*0070*/ 	.word	0xffffffff


	//----- nvinfo : EIATTR_COOP_GROUP_INSTR_OFFSETS
	.align		4
.L_15:
        /*0074*/ 	.byte	0x04, 0x28
        /*0076*/ 	.short	(.L_17 - .L_16)


	//   ....[0]....
.L_16:
        /*0078*/ 	.word	0x00000160


	//   ....[1]....
        /*007c*/ 	.word	0x000001b0


	//   ....[2]....
        /*0080*/ 	.word	0x000001e0


	//   ....[3]....
        /*0084*/ 	.word	0x00000230


	//   ....[4]....
        /*0088*/ 	.word	0x000002a0


	//   ....[5]....
        /*008c*/ 	.word	0x00000310


	//   ....[6]....
        /*0090*/ 	.word	0x00000340


	//   ....[7]....
        /*0094*/ 	.word	0x00000360


	//   ....[8]....
        /*0098*/ 	.word	0x00000380


	//   ....[9]....
        /*009c*/ 	.word	0x000003a0


	//----- nvinfo : EIATTR_VRC_CTA_INIT_COUNT
	.align		4
.L_17:
        /*00a0*/ 	.byte	0x02, 0x4a
	.zero		1
	.zero		1


	//----- nvinfo : EIATTR_EXIT_INSTR_OFFSETS
	.align		4
        /*00a4*/ 	.byte	0x04, 0x1c
        /*00a6*/ 	.short	(.L_19 - .L_18)


	//   ....[0]....
.L_18:
        /*00a8*/ 	.word	0x00000300


	//   ....[1]....
        /*00ac*/ 	.word	0x000003b0


	//   ....[2]....
        /*00b0*/ 	.word	0x00000400


	//----- nvinfo : EIATTR_CRS_STACK_SIZE
	.align		4
.L_19:
        /*00b4*/ 	.byte	0x04, 0x1e
        /*00b6*/ 	.short	(.L_21 - .L_20)
.L_20:
        /*00b8*/ 	.word	0x00000000


	//----- nvinfo : EIATTR_CBANK_PARAM_SIZE
	.align		4
.L_21:
        /*00bc*/ 	.byte	0x03, 0x19
        /*00be*/ 	.short	0x0014


	//----- nvinfo : EIATTR_PARAM_CBANK
	.align		4
        /*00c0*/ 	.byte	0x04, 0x0a
        /*00c2*/ 	.short	(.L_23 - .L_22)
	.align		4
.L_22:
        /*00c4*/ 	.word	index@(.nv.constant0._Z6reducePiS_i)
        /*00c8*/ 	.short	0x0380
        /*00ca*/ 	.short	0x0014


	//----- nvinfo : EIATTR_SW_WAR
	.align		4
.L_23:
        /*00cc*/ 	.byte	0x04, 0x36
        /*00ce*/ 	.short	(.L_25 - .L_24)
.L_24:
        /*00d0*/ 	.word	0x00000008
.L_25:


//--------------------- .nv.callgraph             --------------------------
	.section	.nv.callgraph,"",@"SHT_CUDA_CALLGRAPH"
	.align	4
	.sectionentsize	8
	.align		4
        /*0000*/ 	.word	0x00000000
	.align		4
        /*0004*/ 	.word	0xffffffff
	.align		4
        /*0008*/ 	.word	0x00000000
	.align		4
        /*000c*/ 	.word	0xfffffffe
	.align		4
        /*0010*/ 	.word	0x00000000
	.align		4
        /*0014*/ 	.word	0xfffffffd
	.align		4
        /*0018*/ 	.word	0x00000000
	.align		4
        /*001c*/ 	.word	0xfffffffc


//--------------------- .text._Z6reducePiS_i      --------------------------
	.section	.text._Z6reducePiS_i,"ax",@progbits
	.align	128
        .global         _Z6reducePiS_i
        .type           _Z6reducePiS_i,@function
        .size           _Z6reducePiS_i,(.L_x_4 - _Z6reducePiS_i)
        .other          _Z6reducePiS_i,@"STO_CUDA_ENTRY STV_DEFAULT"
_Z6reducePiS_i:
.text._Z6reducePiS_i:
[----:B------:R-:W-:Y:S01]  /*0000*/  LDC R1, c[0x0][0x37c] ;  /* 0x0000df00ff017b82 */ /* 0x000fe20000000800 */
[----:B------:R-:W0:Y:S01]  /*0010*/  S2R R0, SR_CTAID.X ;  /* 0x0000000000007919 */ /* 0x000e220000002500 */
[----:B------:R-:W0:Y:S01]  /*0020*/  LDCU UR5, c[0x0][0x360] ;  /* 0x00006c00ff0577ac */ /* 0x000e220008000800 */
[----:B------:R-:W-:Y:S01]  /*0030*/  BSSY.RECONVERGENT B0, `(.L_x_0) ;  /* 0x0000012000007945 */ /* 0x000fe20003800200 */
[----:B------:R-:W-:Y:S01]  /*0040*/  IMAD.MOV.U32 R8, RZ, RZ, RZ ;  /* 0x000000ffff087224 */ /* 0x000fe200078e00ff */
[----:B------:R-:W0:Y:S01]  /*0050*/  S2R R3, SR_TID.X ;  /* 0x0000000000037919 */ /* 0x000e220000002100 */
[----:B------:R-:W1:Y:S01]  /*0060*/  LDCU UR8, c[0x0][0x390] ;  /* 0x00007200ff0877ac */ /* 0x000e620008000800 */
[----:B------:R-:W2:Y:S01]  /*0070*/  LDCU.64 UR6, c[0x0][0x358] ;  /* 0x00006b00ff0677ac */ /* 0x000ea20008000a00 */
[----:B0-----:R-:W-:-:S05]  /*0080*/  IMAD R2, R0, UR5, R3 ;  /* 0x0000000500027c24 */ /* 0x001fca000f8e0203 */
[----:B-1----:R-:W-:-:S13]  /*0090*/  ISETP.GE.AND P0, PT, R2, UR8, PT ;  /* 0x0000000802007c0c */ /* 0x002fda000bf06270 */
[----:B--2---:R-:W-:Y:S05]  /*00a0*/  @P0 BRA `(.L_x_1) ;  /* 0x0000000000280947 */ /* 0x004fea0003800000 */
[----:B------:R-:W0:Y:S01]  /*00b0*/  LDC R9, c[0x0][0x370] ;  /* 0x0000dc00ff097b82 */ /* 0x000e220000000800 */
[----:B------:R-:W-:-:S07]  /*00c0*/  IMAD.MOV.U32 R8, RZ, RZ, RZ ;  /* 0x000000ffff087224 */ /* 0x000fce00078e00ff */
[----:B------:R-:W1:Y:S01]  /*00d0*/  LDC.64 R6, c[0x0][0x380] ;  /* 0x0000e000ff067b82 */ /* 0x000e620000000a00 */
[----:B0-----:R-:W-:-:S07]  /*00e0*/  IMAD R9, R9, UR5, RZ ;  /* 0x0000000509097c24 */ /* 0x001fce000f8e02ff */
.L_x_2:
[----:B-1----:R-:W-:-:S06]  /*00f0*/  IMAD.WIDE R4, R2, 0x4, R6 ;  /* 0x0000000402047825 */ /* 0x002fcc00078e0206 */
[----:B------:R-:W2:Y:S01]  /*0100*/  LDG.E R5, desc[UR6][R4.64] ;  /* 0x0000000604057981 */ /* 0x000ea2000c1e1900 */
[----:B------:R-:W-:-:S04]  /*0110*/  IADD3 R2, PT, PT, R9, R2, RZ ;  /* 0x0000000209027210 */ /* 0x000fc80007ffe0ff */
[----:B------:R-:W-:Y:S01]  /*0120*/  ISETP.GE.AND P0, PT, R2, UR8, PT ;  /* 0x0000000802007c0c */ /* 0x000fe2000bf06270 */
[----:B--2---:R-:W-:-:S12]  /*0130*/  IMAD.IADD R8, R5, 0x1, R8 ;  /* 0x0000000105087824 */ /* 0x004fd800078e0208 */
[----:B------:R-:W-:Y:S05]  /*0140*/  @!P0 BRA `(.L_x_2) ;  /* 0xfffffffc00e88947 */ /* 0x000fea000383ffff */
.L_x_1:
[----:B------:R-:W-:Y:S05]  /*0150*/  BSYNC.RECONVERGENT B0 ;  /* 0x0000000000007941 */ /* 0x000fea0003800200 */
.L_x_0:
[----:B------:R-:W0:Y:S01]  /*0160*/  SHFL.DOWN PT, R5, R8, 0x10, 0x1f ;  /* 0x0a001f0008057f89 */ /* 0x000e2200000e0000 */
[----:B------:R-:W-:-:S06]  /*0170*/  USHF.R.U32.HI UR4, URZ, 0x5, UR5 ;  /* 0x00000005ff047899 */ /* 0x000fcc0008011605 */
[----:B------:R-:W-:-:S13]  /*0180*/  ISETP.GE.U32.AND P1, PT, R3, UR4, PT ;  /* 0x0000000403007c0c */ /* 0x000fda000bf26070 */
[----:B------:R-:W1:Y:S01]  /*0190*/  @!P1 S2R R11, SR_CgaCtaId ;  /* 0x00000000000b9919 */ /* 0x000e620000008800 */
[----:B0-----:R-:W-:-:S05]  /*01a0*/  IMAD.IADD R5, R5, 0x1, R8 ;  /* 0x0000000105057824 */ /* 0x001fca00078e0208 */
[----:B------:R-:W0:Y:S02]  /*01b0*/  SHFL.DOWN PT, R2, R5, 0x8, 0x1f ;  /* 0x09001f0005027f89 */ /* 0x000e2400000e0000 */
[----:B0-----:R-:W-:Y:S02]  /*01c0*/  IADD3 R4, PT, PT, R5, R2, RZ ;  /* 0x0000000205047210 */ /* 0x001fe40007ffe0ff */
[----:B------:R-:W-:-:S03]  /*01d0*/  LOP3.LUT P0, R2, R3, 0x1f, RZ, 0xc0, !PT ;  /* 0x0000001f03027812 */ /* 0x000fc6000780c0ff */
[----:B------:R-:W0:Y:S10]  /*01e0*/  SHFL.DOWN PT, R7, R4, 0x4, 0x1f ;  /* 0x08801f0004077f89 */ /* 0x000e3400000e0000 */
[----:B------:R-:W2:Y:S01]  /*01f0*/  @!P0 S2R R9, SR_CgaCtaId ;  /* 0x0000000000098919 */ /* 0x000ea20000008800 */
[----:B------:R-:W-:Y:S01]  /*0200*/  @!P0 MOV R8, 0x400 ;  /* 0x0000040000088802 */ /* 0x000fe20000000f00 */
[----:B0-----:R-:W-:Y:S01]  /*0210*/  IMAD.IADD R7, R4, 0x1, R7 ;  /* 0x0000000104077824 */ /* 0x001fe200078e0207 */
[----:B------:R-:W-:-:S04]  /*0220*/  @!P1 MOV R4, 0x400 ;  /* 0x0000040000049802 */ /* 0x000fc80000000f00 */
[----:B------:R-:W0:Y:S01]  /*0230*/  SHFL.DOWN PT, R6, R7, 0x2, 0x1f ;  /* 0x08401f0007067f89 */ /* 0x000e2200000e0000 */
[----:B-1----:R-:W-:-:S05]  /*0240*/  @!P1 LEA R11, R11, R4, 0x18 ;  /* 0x000000040b0b9211 */ /* 0x002fca00078ec0ff */
[----:B------:R-:W-:Y:S02]  /*0250*/  @!P1 IMAD R4, R2, 0x4, R11 ;  /* 0x0000000402049824 */ /* 0x000fe400078e020b */
[----:B------:R-:W-:Y:S01]  /*0260*/  IMAD.MOV.U32 R2, RZ, RZ, RZ ;  /* 0x000000ffff027224 */ /* 0x000fe200078e00ff */
[----:B--2---:R-:W-:-:S04]  /*0270*/  @!P0 LEA R8, R9, R8, 0x18 ;  /* 0x0000000809088211 */ /* 0x004fc800078ec0ff */
[----:B------:R-:W-:Y:S01]  /*0280*/  @!P0 LEA.HI R8, R3, R8, RZ, 0x1d ;  /* 0x0000000803088211 */ /* 0x000fe200078fe8ff */
[----:B0-----:R-:W-:-:S05]  /*0290*/  IMAD.IADD R6, R7, 0x1, R6 ;  /* 0x0000000107067824 */ /* 0x001fca00078e0206 */
[----:B------:R-:W0:Y:S02]  /*02a0*/  SHFL.DOWN PT, R5, R6, 0x1, 0x1f ;  /* 0x08201f0006057f89 */ /* 0x000e2400000e0000 */
[----:B0-----:R-:W-:-:S05]  /*02b0*/  IADD3 R5, PT, PT, R6, R5, RZ ;  /* 0x0000000506057210 */ /* 0x001fca0007ffe0ff */
[----:B------:R0:W-:Y:S01]  /*02c0*/  @!P0 STS [R8], R5 ;  /* 0x0000000508008388 */ /* 0x0001e20000000800 */
[----:B------:R-:W-:Y:S01]  /*02d0*/  BAR.SYNC.DEFER_BLOCKING 0x0 ;  /* 0x0000000000007b1d */ /* 0x000fe20000010000 */
[----:B------:R-:W-:-:S05]  /*02e0*/  ISETP.GT.U32.AND P0, PT, R3, 0x1f, PT ;  /* 0x0000001f0300780c */ /* 0x000fca0003f04070 */
[----:B------:R0:W1:Y:S08]  /*02f0*/  @!P1 LDS R2, [R4] ;  /* 0x0000000004029984 */ /* 0x0000700000000800 */
[----:B0-----:R-:W-:Y:S05]  /*0300*/  @P0 EXIT ;  /* 0x000000000000094d */ /* 0x001fea0003800000 */
[----:B-1----:R-:W0:Y:S01]  /*0310*/  SHFL.DOWN PT, R5, R2, 0x10, 0x1f ;  /* 0x0a001f0002057f89 */ /* 0x002e2200000e0000 */
[----:B------:R-:W-:Y:S02]  /*0320*/  ISETP.NE.AND P0, PT, R3, RZ, PT ;  /* 0x000000ff0300720c */ /* 0x000fe40003f05270 */
[----:B0-----:R-:W-:-:S05]  /*0330*/  IADD3 R5, PT, PT, R5, R2, RZ ;  /* 0x0000000205057210 */ /* 0x001fca0007ffe0ff */
[----:B------:R-:W0:Y:S02]  /*0340*/  SHFL.DOWN PT, R4, R5, 0x8, 0x1f ;  /* 0x09001f0005047f89 */ /* 0x000e2400000e0000 */
[----:B0-----:R-:W-:-:S05]  /*0350*/  IMAD.IADD R4, R5, 0x1, R4 ;  /* 0x0000000105047824 */ /* 0x001fca00078e0204 */
[----:B------:R-:W0:Y:S02]  /*0360*/  SHFL.DOWN PT, R7, R4, 0x4, 0x1f ;  /* 0x08801f0004077f89 */ /* 0x000e2400000e0000 */
[----:B0-----:R-:W-:-:S05]  /*0370*/  IADD3 R7, PT, PT, R4, R7, RZ ;  /* 0x0000000704077210 */ /* 0x001fca0007ffe0ff */
[----:B------:R-:W0:Y:S02]  /*0380*/  SHFL.DOWN PT, R6, R7, 0x2, 0x1f ;  /* 0x08401f0007067f89 */ /* 0x000e2400000e0000 */
[----:B0-----:R-:W-:-:S05]  /*0390*/  IMAD.IADD R6, R7, 0x1, R6 ;  /* 0x0000000107067824 */ /* 0x001fca00078e0206 */
[----:B------:R0:W1:Y:S01]  /*03a0*/  SHFL.DOWN PT, R9, R6, 0x1, 0x1f ;  /* 0x08201f0006097f89 */ /* 0x00006200000e0000 */
[----:B------:R-:W-:Y:S05]  /*03b0*/  @P0 EXIT ;  /* 0x000000000000094d */ /* 0x000fea0003800000 */
[----:B------:R-:W2:Y:S01]  /*03c0*/  LDC.64 R2, c[0x0][0x388] ;  /* 0x0000e200ff027b82 */ /* 0x000ea20000000a00 */
[----:B-1----:R-:W-:Y:S01]  /*03d0*/  IADD3 R9, PT, PT, R6, R9, RZ ;  /* 0x0000000906097210 */ /* 0x002fe20007ffe0ff */
[----:B--2---:R-:W-:-:S05]  /*03e0*/  IMAD.WIDE.U32 R2, R0, 0x4, R2 ;  /* 0x0000000400027825 */ /* 0x004fca00078e0002 */
[----:B------:R-:W-:Y:S01]  /*03f0*/  STG.E desc[UR6][R2.64], R9 ;  /* 0x0000000902007986 */ /* 0x000fe2000c101906 */
[----:B------:R-:W-:Y:S05]  /*0400*/  EXIT ;  /* 0x000000000000794d */ /* 0x000fea0003800000 */
.L_x_3:
[----:B------:R-:W-:-:S00]  /*0410*/  BRA `(.L_x_3) ;  /* 0xfffffffc00fc7947 */ /* 0x000fc0000383ffff */
[----:B------:R-:W-:-:S00]  /*0420*/  NOP ;  /* 0x0000000000007918 */ /* 0x000fc00000000000 */
        /* <DEDUP_REMOVED lines=13> */
.L_x_4:


//--------------------- .nv.shared._Z6reducePiS_i --------------------------
	.section	.nv.shared._Z6reducePiS_i,"aw",@nobits
	.sectionflags	@""
	.align	4
.nv.shared._Z6reducePiS_i:
	.zero		1152


//--------------------- .nv.shared.reserved.0     --------------------------
	.section	.nv.shared.reserved.0,"aw",@nobits
	.weak		__nv_reservedSMEM_offset_0_alias
	.size		__nv_reservedSMEM_offset_0_alias, 0, 64
	.other		__nv_reservedSMEM_offset_0_alias,@"STO_CUDA_RESERVED_SHARED STV_DEFAULT"
__nv_reservedSMEM_offset_0_alias:
	.zero		0
	.zero		64


//--------------------- .nv.constant0._Z6reducePiS_i --------------------------
	.section	.nv.constant0._Z6reducePiS_i,"a",@progbits
	.sectionflags	@""
	.align	4
.nv.constant0._Z6reducePiS_i:
	.zero		916


//--------------------- SYMBOLS --------------------------

	.type		.nv.reservedSmem.offset0,@object
	.size		.nv.reservedSmem.offset0,0x4
	.type		.nv.reservedSmem.cap,@object
	.size		.nv.reservedSmem.cap,0x4
